	.headerflags	@"EF_CUDA_TEXMODE_UNIFIED EF_CUDA_64BIT_ADDRESS EF_CUDA_ACCELERATORS EF_CUDA_SM90 EF_CUDA_VIRTUAL_SM(EF_CUDA_SM90)"
	.elftype	@"ET_EXEC"


//--------------------- .nv.info                  --------------------------
	.section	.nv.info,"",@"SHT_CUDA_INFO"
	.align	4


	//----- nvinfo : EIATTR_REGCOUNT
	.align		4
        /*0000*/ 	.byte	0x04, 0x2f
        /*0002*/ 	.short	(.L_1 - .L_0)
	.align		4
.L_0:
        /*0004*/ 	.word	index@(triton_poi_fused_max_pool2d_with_indices_5)
        /*0008*/ 	.word	0x00000020


	//----- nvinfo : EIATTR_MIN_STACK_SIZE
	.align		4
.L_1:
        /*000c*/ 	.byte	0x04, 0x12
        /*000e*/ 	.short	(.L_3 - .L_2)
	.align		4
.L_2:
        /*0010*/ 	.word	index@(triton_poi_fused_max_pool2d_with_indices_5)
        /*0014*/ 	.word	0x00000000


	//----- nvinfo : EIATTR_FRAME_SIZE
	.align		4
.L_3:
        /*0018*/ 	.byte	0x04, 0x11
        /*001a*/ 	.short	(.L_5 - .L_4)
	.align		4
.L_4:
        /*001c*/ 	.word	index@(triton_poi_fused_max_pool2d_with_indices_5)
        /*0020*/ 	.word	0x00000000


	//----- nvinfo : EIATTR_MIN_STACK_SIZE
	.align		4
.L_5:
        /*0024*/ 	.byte	0x04, 0x12
        /*0026*/ 	.short	(.L_7 - .L_6)
	.align		4
.L_6:
        /*0028*/ 	.word	index@(triton_poi_fused_max_pool2d_with_indices_5)
        /*002c*/ 	.word	0x00000000
.L_7:


//--------------------- .nv.info.triton_poi_fused_max_pool2d_with_indices_5 --------------------------
	.section	.nv.info.triton_poi_fused_max_pool2d_with_indices_5,"",@"SHT_CUDA_INFO"
	.sectionflags	@""
	.align	4


	//----- nvinfo : EIATTR_CUDA_API_VERSION
	.align		4
        /*0000*/ 	.byte	0x04, 0x37
        /*0002*/ 	.short	(.L_9 - .L_8)
.L_8:
        /*0004*/ 	.word	0x0000007c


	//----- nvinfo : EIATTR_KPARAM_INFO
	.align		4
.L_9:
        /*0008*/ 	.byte	0x04, 0x17
        /*000a*/ 	.short	(.L_11 - .L_10)
.L_10:
        /*000c*/ 	.word	0x00000000
        /*0010*/ 	.short	0x0003
        /*0012*/ 	.short	0x0018
        /*0014*/ 	.byte	0x00, 0xf0, 0x11, 0x00


	//----- nvinfo : EIATTR_KPARAM_INFO
	.align		4
.L_11:
        /*0018*/ 	.byte	0x04, 0x17
        /*001a*/ 	.short	(.L_13 - .L_12)
.L_12:
        /*001c*/ 	.word	0x00000000
        /*0020*/ 	.short	0x0002
        /*0022*/ 	.short	0x0010
        /*0024*/ 	.byte	0x00, 0xf4, 0x21, 0x00


	//----- nvinfo : EIATTR_KPARAM_INFO
	.align		4
.L_13:
        /*0028*/ 	.byte	0x04, 0x17
        /*002a*/ 	.short	(.L_15 - .L_14)
.L_14:
        /*002c*/ 	.word	0x00000000
        /*0030*/ 	.short	0x0001
        /*0032*/ 	.short	0x0008
        /*0034*/ 	.byte	0x00, 0xf4, 0x21, 0x00


	//----- nvinfo : EIATTR_KPARAM_INFO
	.align		4
.L_15:
        /*0038*/ 	.byte	0x04, 0x17
        /*003a*/ 	.short	(.L_17 - .L_16)
.L_16:
        /*003c*/ 	.word	0x00000000
        /*0040*/ 	.short	0x0000
        /*0042*/ 	.short	0x0000
        /*0044*/ 	.byte	0x00, 0xf4, 0x21, 0x00


	//----- nvinfo : EIATTR_SPARSE_MMA_MASK
	.align		4
.L_17:
        /*0048*/ 	.byte	0x03, 0x50
        /*004a*/ 	.short	0x0000


	//----- nvinfo : EIATTR_MAXREG_COUNT
	.align		4
        /*004c*/ 	.byte	0x03, 0x1b
        /*004e*/ 	.short	0x00ff


	//----- nvinfo : EIATTR_EXIT_INSTR_OFFSETS
	.align		4
        /*0050*/ 	.byte	0x04, 0x1c
        /*0052*/ 	.short	(.L_19 - .L_18)


	//   ....[0]....
.L_18:
        /*0054*/ 	.word	0x00000f90


	//----- nvinfo : EIATTR_REQNTID
	.align		4
.L_19:
        /*0058*/ 	.byte	0x04, 0x10
        /*005a*/ 	.short	(.L_21 - .L_20)
.L_20:
        /*005c*/ 	.word	0x00000080
        /*0060*/ 	.word	0x00000001
        /*0064*/ 	.word	0x00000001


	//----- nvinfo : EIATTR_CBANK_PARAM_SIZE
	.align		4
.L_21:
        /*0068*/ 	.byte	0x03, 0x19
        /*006a*/ 	.short	0x001c


	//----- nvinfo : EIATTR_PARAM_CBANK
	.align		4
        /*006c*/ 	.byte	0x04, 0x0a
        /*006e*/ 	.short	(.L_23 - .L_22)
	.align		4
.L_22:
        /*0070*/ 	.word	index@(.nv.constant0.triton_poi_fused_max_pool2d_with_indices_5)
        /*0074*/ 	.short	0x0210
        /*0076*/ 	.short	0x001c


	//----- nvinfo : EIATTR_SW_WAR
	.align		4
.L_23:
        /*0078*/ 	.byte	0x04, 0x36
        /*007a*/ 	.short	(.L_25 - .L_24)
.L_24:
        /*007c*/ 	.word	0x00000008
.L_25:


//--------------------- .nv.callgraph             --------------------------
	.section	.nv.callgraph,"",@"SHT_CUDA_CALLGRAPH"
	.align	4
	.sectionentsize	8
	.align		4
        /*0000*/ 	.word	0x00000000
	.align		4
        /*0004*/ 	.word	0xffffffff
	.align		4
        /*0008*/ 	.word	0x00000000
	.align		4
        /*000c*/ 	.word	0xfffffffe
	.align		4
        /*0010*/ 	.word	0x00000000
	.align		4
        /*0014*/ 	.word	0xfffffffd
	.align		4
        /*0018*/ 	.word	0x00000000
	.align		4
        /*001c*/ 	.word	0xfffffffc


//--------------------- .text.triton_poi_fused_max_pool2d_with_indices_5 --------------------------
	.section	.text.triton_poi_fused_max_pool2d_with_indices_5,"ax",@progbits
	.align	128
        .global         triton_poi_fused_max_pool2d_with_indices_5
        .type           triton_poi_fused_max_pool2d_with_indices_5,@function
        .size           triton_poi_fused_max_pool2d_with_indices_5,(.L_x_1 - triton_poi_fused_max_pool2d_with_indices_5)
        .other          triton_poi_fused_max_pool2d_with_indices_5,@"STO_CUDA_ENTRY STV_DEFAULT"
triton_poi_fused_max_pool2d_with_indices_5:
.text.triton_poi_fused_max_pool2d_with_indices_5:
[----:B------:R-:W-:Y:S01]  /*0000*/  LDC R1, c[0x0][0x28] ;  /* 0x00000a00ff017b82 */ /* 0x000fe20000000800 */
[----:B------:R-:W1:Y:S07]  /*0010*/  S2R R0, SR_TID.X ;  /* 0x0000000000007919 */ /* 0x000e6e0000002100 */
[----:B------:R-:W2:Y:S01]  /*0020*/  LDC.64 R20, c[0x0][0x210] ;  /* 0x00008400ff147b82 */ /* 0x000ea20000000a00 */
[----:B------:R-:W-:Y:S01]  /*0030*/  CS2R R10, SRZ ;  /* 0x00000000000a7805 */ /* 0x000fe2000001ff00 */
[----:B------:R-:W-:Y:S01]  /*0040*/  ULDC.64 UR4, c[0x0][0x208] ;  /* 0x0000820000047ab9 */ /* 0x000fe20000000a00 */
[----:B------:R-:W3:Y:S01]  /*0050*/  S2R R5, SR_CTAID.X ;  /* 0x0000000000057919 */ /* 0x000ee20000002500 */
[----:B------:R-:W-:-:S02]  /*0060*/  CS2R R12, SRZ ;  /* 0x00000000000c7805 */ /* 0x000fc4000001ff00 */
[----:B------:R-:W-:Y:S02]  /*0070*/  CS2R R14, SRZ ;  /* 0x00000000000e7805 */ /* 0x000fe4000001ff00 */
[----:B------:R-:W-:Y:S01]  /*0080*/  CS2R R16, SRZ ;  /* 0x0000000000107805 */ /* 0x000fe2000001ff00 */
[----:B------:R-:W-:Y:S01]  /*0090*/  ULDC.64 UR6, c[0x0][0x220] ;  /* 0x0000880000067ab9 */ /* 0x000fe20000000a00 */
[----:B-1----:R-:W-:Y:S01]  /*00a0*/  IMAD.SHL.U32 R0, R0, 0x4, RZ ;  /* 0x0000000400007824 */ /* 0x002fe200078e00ff */
[----:B---3--:R-:W-:-:S04]  /*00b0*/  SHF.R.S32.HI R3, RZ, 0x16, R5 ;  /* 0x00000016ff037819 */ /* 0x008fc80000011405 */
[----:B------:R-:W-:Y:S02]  /*00c0*/  LOP3.LUT R0, R0, 0x1fc, RZ, 0xc0, !PT ;  /* 0x000001fc00007812 */ /* 0x000fe400078ec0ff */
[----:B------:R-:W-:-:S03]  /*00d0*/  SGXT R3, R3, 0x1 ;  /* 0x000000010303781a */ /* 0x000fc60000000200 */
[----:B------:R-:W-:-:S05]  /*00e0*/  IMAD R0, R5, 0x200, R0 ;  /* 0x0000020005007824 */ /* 0x000fca00078e0200 */
[CC--:B------:R-:W-:Y:S02]  /*00f0*/  LEA.HI R2, R3.reuse, R0.reuse, RZ, 0x6 ;  /* 0x0000000003027211 */ /* 0x0c0fe400078f30ff */
[----:B------:R-:W-:Y:S02]  /*0100*/  LEA.HI R3, R3, R0, RZ, 0xa ;  /* 0x0000000003037211 */ /* 0x000fe400078f50ff */
[----:B------:R-:W-:Y:S02]  /*0110*/  SHF.R.S32.HI R22, RZ, 0x6, R2 ;  /* 0x00000006ff167819 */ /* 0x000fe40000011402 */
[----:B------:R-:W-:Y:S02]  /*0120*/  SHF.R.S32.HI R4, RZ, 0xa, R3 ;  /* 0x0000000aff047819 */ /* 0x000fe40000011403 */
[----:B------:R-:W-:Y:S02]  /*0130*/  LOP3.LUT R3, R2, 0xffffffc0, RZ, 0xc0, !PT ;  /* 0xffffffc002037812 */ /* 0x000fe400078ec0ff */
[----:B------:R-:W-:-:S02]  /*0140*/  LEA.HI R5, R22, R22, RZ, 0x4 ;  /* 0x0000001616057211 */ /* 0x000fc400078f20ff */
[----:B------:R-:W-:Y:S01]  /*0150*/  LEA.HI R2, R4, R4, RZ, 0x4 ;  /* 0x0000000404027211 */ /* 0x000fe200078f20ff */
[----:B------:R-:W-:Y:S01]  /*0160*/  IMAD.IADD R3, R0, 0x1, -R3 ;  /* 0x0000000100037824 */ /* 0x000fe200078e0a03 */
[----:B------:R-:W-:Y:S02]  /*0170*/  LOP3.LUT R5, R5, 0xfffffff0, RZ, 0xc0, !PT ;  /* 0xfffffff005057812 */ /* 0x000fe400078ec0ff */
[----:B------:R-:W-:Y:S01]  /*0180*/  LOP3.LUT R7, R2, 0xfffffff0, RZ, 0xc0, !PT ;  /* 0xfffffff002077812 */ /* 0x000fe200078ec0ff */
[----:B------:R-:W-:Y:S02]  /*0190*/  IMAD R9, R4, 0x1000, R3 ;  /* 0x0000100004097824 */ /* 0x000fe400078e0203 */
[----:B------:R-:W-:Y:S02]  /*01a0*/  IMAD.IADD R22, R22, 0x1, -R5 ;  /* 0x0000000116167824 */ /* 0x000fe400078e0a05 */
[----:B------:R-:W-:Y:S01]  /*01b0*/  IMAD.IADD R3, R4, 0x1, -R7 ;  /* 0x0000000104037824 */ /* 0x000fe200078e0a07 */
[----:B------:R-:W-:Y:S01]  /*01c0*/  CS2R R4, SRZ ;  /* 0x0000000000047805 */ /* 0x000fe2000001ff00 */
[C---:B------:R-:W-:Y:S01]  /*01d0*/  IMAD R2, R22.reuse, 0x80, R9 ;  /* 0x0000008016027824 */ /* 0x040fe200078e0209 */
[----:B------:R-:W-:-:S02]  /*01e0*/  ISETP.GT.AND P0, PT, R22, RZ, PT ;  /* 0x000000ff1600720c */ /* 0x000fc40003f04270 */
[----:B------:R-:W-:Y:S02]  /*01f0*/  CS2R R6, SRZ ;  /* 0x0000000000067805 */ /* 0x000fe4000001ff00 */
[C---:B------:R-:W-:Y:S01]  /*0200*/  ISETP.GT.AND P1, PT, R3.reuse, RZ, PT ;  /* 0x000000ff0300720c */ /* 0x040fe20003f24270 */
[C---:B------:R-:W-:Y:S01]  /*0210*/  VIADD R19, R2.reuse, 0xfffff7c0 ;  /* 0xfffff7c002137836 */ /* 0x040fe20000000000 */
[----:B------:R-:W-:Y:S01]  /*0220*/  ISETP.GT.AND P2, PT, R3, RZ, P0 ;  /* 0x000000ff0300720c */ /* 0x000fe20000744270 */
[----:B------:R-:W-:Y:S01]  /*0230*/  VIADD R25, R2, 0xfffff800 ;  /* 0xfffff80002197836 */ /* 0x000fe20000000000 */
[----:B------:R-:W-:Y:S02]  /*0240*/  ISETP.GT.AND P1, PT, R22, -0x1, P1 ;  /* 0xffffffff1600780c */ /* 0x000fe40000f24270 */
[----:B------:R-:W-:Y:S01]  /*0250*/  CS2R R8, SRZ ;  /* 0x0000000000087805 */ /* 0x000fe2000001ff00 */
[----:B--2---:R-:W-:-:S04]  /*0260*/  IMAD.WIDE R18, R19, 0x4, R20 ;  /* 0x0000000413127825 */ /* 0x004fc800078e0214 */
[----:B------:R-:W-:-:S04]  /*0270*/  IMAD.WIDE R24, R25, 0x4, R20 ;  /* 0x0000000419187825 */ /* 0x000fc800078e0214 */
[----:B------:R1:W2:Y:S04]  /*0280*/  @P2 LDG.E.128 R4, desc[UR4][R18.64] ;  /* 0x0000000412042981 */ /* 0x0002a8000c1e1d00 */
[----:B------:R3:W4:Y:S01]  /*0290*/  @P1 LDG.E.128 R8, desc[UR4][R24.64] ;  /* 0x0000000418081981 */ /* 0x000722000c1e1d00 */
[----:B------:R-:W-:-:S04]  /*02a0*/  VIADD R27, R2, 0xfffff840 ;  /* 0xfffff840021b7836 */ /* 0x000fc80000000000 */
[----:B------:R-:W-:-:S05]  /*02b0*/  IMAD.WIDE R26, R27, 0x4, R20 ;  /* 0x000000041b1a7825 */ /* 0x000fca00078e0214 */
[----:B------:R-:W5:Y:S01]  /*02c0*/  @P1 LDG.E.128 R12, desc[UR4][R26.64] ;  /* 0x000000041a0c1981 */ /* 0x000f62000c1e1d00 */
[C---:B------:R-:W-:Y:S02]  /*02d0*/  ISETP.GT.AND P0, PT, R3.reuse, -0x1, P0 ;  /* 0xffffffff0300780c */ /* 0x040fe40000704270 */
[----:B-1----:R-:W-:Y:S02]  /*02e0*/  CS2R R18, SRZ ;  /* 0x0000000000127805 */ /* 0x002fe4000001ff00 */
[----:B------:R-:W-:Y:S01]  /*02f0*/  LOP3.LUT R3, R3, R22, RZ, 0xfc, !PT ;  /* 0x0000001603037212 */ /* 0x000fe200078efcff */
[----:B------:R-:W-:Y:S01]  /*0300*/  VIADD R29, R2, 0x40 ;  /* 0x00000040021d7836 */ /* 0x000fe20000000000 */
[----:B--2---:R-:W-:Y:S02]  /*0310*/  SEL R23, R4, 0xff800000, P2 ;  /* 0xff80000004177807 */ /* 0x004fe40001000000 */
[----:B---3--:R-:W-:Y:S01]  /*0320*/  SEL R24, R5, 0xff800000, P2 ;  /* 0xff80000005187807 */ /* 0x008fe20001000000 */
[----:B------:R-:W-:Y:S01]  /*0330*/  VIADD R5, R2, 0xffffffc0 ;  /* 0xffffffc002057836 */ /* 0x000fe20000000000 */
[----:B----4-:R-:W-:-:S02]  /*0340*/  SEL R8, R8, 0xff800000, P1 ;  /* 0xff80000008087807 */ /* 0x010fc40000800000 */
[----:B------:R-:W-:Y:S01]  /*0350*/  SEL R9, R9, 0xff800000, P1 ;  /* 0xff80000009097807 */ /* 0x000fe20000800000 */
[----:B------:R-:W-:Y:S01]  /*0360*/  IMAD.WIDE R4, R5, 0x4, R20 ;  /* 0x0000000405047825 */ /* 0x000fe200078e0214 */
[----:B------:R-:W-:Y:S02]  /*0370*/  FSETP.GT.AND P5, PT, R8, R23, PT ;  /* 0x000000170800720b */ /* 0x000fe40003fa4000 */
[----:B------:R-:W-:Y:S02]  /*0380*/  FSETP.GT.AND P6, PT, R9, R24, PT ;  /* 0x000000180900720b */ /* 0x000fe40003fc4000 */
[----:B------:R-:W-:Y:S01]  /*0390*/  SEL R25, R6, 0xff800000, P2 ;  /* 0xff80000006197807 */ /* 0x000fe20001000000 */
[----:B------:R1:W2:Y:S01]  /*03a0*/  @P0 LDG.E.128 R16, desc[UR4][R4.64] ;  /* 0x0000000404100981 */ /* 0x0002a2000c1e1d00 */
[----:B------:R-:W-:Y:S02]  /*03b0*/  SEL R10, R10, 0xff800000, P1 ;  /* 0xff8000000a0a7807 */ /* 0x000fe40000800000 */
[----:B------:R-:W-:-:S02]  /*03c0*/  SEL R7, R7, 0xff800000, P2 ;  /* 0xff80000007077807 */ /* 0x000fc40001000000 */
[----:B------:R-:W-:Y:S02]  /*03d0*/  FSETP.NAN.AND P2, PT, R8, R8, PT ;  /* 0x000000080800720b */ /* 0x000fe40003f48000 */
[----:B------:R-:W-:Y:S02]  /*03e0*/  FSETP.GT.AND P3, PT, R10, R25, PT ;  /* 0x000000190a00720b */ /* 0x000fe40003f64000 */
[----:B------:R-:W-:Y:S02]  /*03f0*/  SEL R28, R11, 0xff800000, P1 ;  /* 0xff8000000b1c7807 */ /* 0x000fe40000800000 */
[----:B------:R-:W-:Y:S02]  /*0400*/  @!P5 SEL R8, R8, R23, P2 ;  /* 0x000000170808d207 */ /* 0x000fe40001000000 */
[----:B------:R-:W-:Y:S02]  /*0410*/  FSETP.NAN.AND P2, PT, R9, R9, PT ;  /* 0x000000090900720b */ /* 0x000fe40003f48000 */
[----:B------:R-:W-:-:S02]  /*0420*/  FSETP.GT.AND P4, PT, R28, R7, PT ;  /* 0x000000071c00720b */ /* 0x000fc40003f84000 */
[----:B------:R-:W-:Y:S02]  /*0430*/  @!P6 SEL R9, R9, R24, P2 ;  /* 0x000000180909e207 */ /* 0x000fe40001000000 */
[----:B------:R-:W-:-:S04]  /*0440*/  FSETP.NAN.AND P2, PT, R10, R10, PT ;  /* 0x0000000a0a00720b */ /* 0x000fc80003f48000 */
[----:B------:R-:W-:Y:S02]  /*0450*/  @!P3 SEL R10, R10, R25, P2 ;  /* 0x000000190a0ab207 */ /* 0x000fe40001000000 */
[----:B------:R-:W-:-:S04]  /*0460*/  FSETP.NAN.AND P2, PT, R28, R28, PT ;  /* 0x0000001c1c00720b */ /* 0x000fc80003f48000 */
[----:B------:R-:W-:Y:S02]  /*0470*/  @!P4 SEL R28, R28, R7, P2 ;  /* 0x000000071c1cc207 */ /* 0x000fe40001000000 */
[----:B------:R-:W-:Y:S02]  /*0480*/  ISETP.GT.AND P2, PT, R3, -0x1, PT ;  /* 0xffffffff0300780c */ /* 0x000fe40003f44270 */
[----:B-1----:R-:W-:Y:S02]  /*0490*/  CS2R R4, SRZ ;  /* 0x0000000000047805 */ /* 0x002fe4000001ff00 */
[----:B------:R-:W-:Y:S01]  /*04a0*/  CS2R R6, SRZ ;  /* 0x0000000000067805 */ /* 0x000fe2000001ff00 */
[----:B------:R-:W-:-:S08]  /*04b0*/  IMAD.WIDE R24, R2, 0x4, R20 ;  /* 0x0000000402187825 */ /* 0x000fd000078e0214 */
[----:B------:R1:W3:Y:S01]  /*04c0*/  @P2 LDG.E.128 R4, desc[UR4][R24.64] ;  /* 0x0000000418042981 */ /* 0x0002e2000c1e1d00 */
[----:B-----5:R-:W-:Y:S02]  /*04d0*/  SEL R15, R15, 0xff800000, P1 ;  /* 0xff8000000f0f7807 */ /* 0x020fe40000800000 */
[----:B------:R-:W-:Y:S02]  /*04e0*/  SEL R22, RZ, 0x1, !P4 ;  /* 0x00000001ff167807 */ /* 0x000fe40006000000 */
[----:B------:R-:W-:Y:S02]  /*04f0*/  FSETP.NAN.AND P4, PT, R15, R15, PT ;  /* 0x0000000f0f00720b */ /* 0x000fe40003f88000 */
[----:B------:R-:W-:Y:S02]  /*0500*/  SEL R3, R14, 0xff800000, P1 ;  /* 0xff8000000e037807 */ /* 0x000fe40000800000 */
[----:B------:R-:W-:Y:S02]  /*0510*/  SEL R26, RZ, 0x1, !P3 ;  /* 0x00000001ff1a7807 */ /* 0x000fe40005800000 */
[----:B------:R-:W-:-:S02]  /*0520*/  FSETP.NAN.AND P3, PT, R3, R3, PT ;  /* 0x000000030300720b */ /* 0x000fc40003f68000 */
[----:B-1----:R-:W-:Y:S02]  /*0530*/  SEL R24, R13, 0xff800000, P1 ;  /* 0xff8000000d187807 */ /* 0x002fe40000800000 */
[----:B------:R-:W-:Y:S02]  /*0540*/  SEL R13, RZ, 0x1, !P6 ;  /* 0x00000001ff0d7807 */ /* 0x000fe40007000000 */
[----:B------:R-:W-:Y:S02]  /*0550*/  SEL R23, R12, 0xff800000, P1 ;  /* 0xff8000000c177807 */ /* 0x000fe40000800000 */
[----:B------:R-:W-:Y:S02]  /*0560*/  FSETP.GEU.AND P6, PT, R28, R15, PT ;  /* 0x0000000f1c00720b */ /* 0x000fe40003fce000 */
[----:B------:R-:W-:Y:S02]  /*0570*/  FSETP.NAN.AND P1, PT, R24, R24, PT ;  /* 0x000000181800720b */ /* 0x000fe40003f28000 */
[----:B------:R-:W-:-:S02]  /*0580*/  @!P4 SEL R15, R15, R28, !P6 ;  /* 0x0000001c0f0fc207 */ /* 0x000fc40007000000 */
[----:B------:R-:W-:Y:S02]  /*0590*/  SEL R14, RZ, 0x1, !P5 ;  /* 0x00000001ff0e7807 */ /* 0x000fe40006800000 */
[----:B------:R-:W-:Y:S02]  /*05a0*/  FSETP.GEU.AND P4, PT, R10, R3, PT ;  /* 0x000000030a00720b */ /* 0x000fe40003f8e000 */
[----:B------:R-:W-:Y:S02]  /*05b0*/  FSETP.NAN.AND P5, PT, R23, R23, PT ;  /* 0x000000171700720b */ /* 0x000fe40003fa8000 */
[----:B------:R-:W-:Y:S02]  /*05c0*/  @!P3 SEL R3, R3, R10, !P4 ;  /* 0x0000000a0303b207 */ /* 0x000fe40006000000 */
[----:B------:R-:W-:-:S04]  /*05d0*/  FSETP.GEU.AND P3, PT, R9, R24, PT ;  /* 0x000000180900720b */ /* 0x000fc80003f6e000 */
[----:B------:R-:W-:Y:S02]  /*05e0*/  @!P1 SEL R24, R24, R9, !P3 ;  /* 0x0000000918189207 */ /* 0x000fe40005800000 */
[----:B------:R-:W-:Y:S02]  /*05f0*/  FSETP.GEU.AND P1, PT, R8, R23, PT ;  /* 0x000000170800720b */ /* 0x000fe40003f2e000 */
[----:B------:R-:W-:Y:S01]  /*0600*/  CS2R R10, SRZ ;  /* 0x00000000000a7805 */ /* 0x000fe2000001ff00 */
[----:B------:R-:W-:Y:S01]  /*0610*/  IMAD.WIDE R28, R29, 0x4, R20 ;  /* 0x000000041d1c7825 */ /* 0x000fe200078e0214 */
[----:B------:R-:W-:Y:S02]  /*0620*/  @!P5 SEL R23, R23, R8, !P1 ;  /* 0x000000081717d207 */ /* 0x000fe40004800000 */
[----:B------:R-:W-:-:S06]  /*0630*/  CS2R R8, SRZ ;  /* 0x0000000000087805 */ /* 0x000fcc000001ff00 */
[----:B------:R1:W4:Y:S01]  /*0640*/  @P2 LDG.E.128 R8, desc[UR4][R28.64] ;  /* 0x000000041c082981 */ /* 0x000322000c1e1d00 */
[----:B------:R-:W-:Y:S02]  /*0650*/  SEL R12, R22, 0x2, P6 ;  /* 0x00000002160c7807 */ /* 0x000fe40003000000 */
[----:B------:R-:W-:Y:S02]  /*0660*/  SEL R26, R26, 0x2, P4 ;  /* 0x000000021a1a7807 */ /* 0x000fe40002000000 */
[----:B------:R-:W-:Y:S02]  /*0670*/  SEL R13, R13, 0x2, P3 ;  /* 0x000000020d0d7807 */ /* 0x000fe40001800000 */
[----:B------:R-:W-:Y:S01]  /*0680*/  SEL R14, R14, 0x2, P1 ;  /* 0x000000020e0e7807 */ /* 0x000fe20000800000 */
[----:B-1----:R-:W-:Y:S01]  /*0690*/  VIADD R29, R2, 0x7c0 ;  /* 0x000007c0021d7836 */ /* 0x002fe20000000000 */
[----:B--2---:R-:W-:Y:S02]  /*06a0*/  SEL R16, R16, 0xff800000, P0 ;  /* 0xff80000010107807 */ /* 0x004fe40000000000 */
[----:B------:R-:W-:-:S02]  /*06b0*/  SEL R17, R17, 0xff800000, P0 ;  /* 0xff80000011117807 */ /* 0x000fc40000000000 */
[-C--:B------:R-:W-:Y:S02]  /*06c0*/  FSETP.NAN.AND P5, PT, R16, R16.reuse, PT ;  /* 0x000000101000720b */ /* 0x080fe40003fa8000 */
[----:B------:R-:W-:Y:S02]  /*06d0*/  FSETP.NAN.AND P6, PT, R17, R17, PT ;  /* 0x000000111100720b */ /* 0x000fe40003fc8000 */
[----:B------:R-:W-:Y:S02]  /*06e0*/  SEL R18, R18, 0xff800000, P0 ;  /* 0xff80000012127807 */ /* 0x000fe40000000000 */
[----:B------:R-:W-:Y:S02]  /*06f0*/  FSETP.GEU.AND P4, PT, R23, R16, PT ;  /* 0x000000101700720b */ /* 0x000fe40003f8e000 */
[----:B------:R-:W-:Y:S02]  /*0700*/  FSETP.NAN.AND P3, PT, R18, R18, PT ;  /* 0x000000121200720b */ /* 0x000fe40003f68000 */
[----:B------:R-:W-:-:S03]  /*0710*/  SEL R28, R19, 0xff800000, P0 ;  /* 0xff800000131c7807 */ /* 0x000fc60000000000 */
[----:B------:R-:W-:Y:S02]  /*0720*/  @!P5 SEL R16, R16, R23, !P4 ;  /* 0x000000171010d207 */ /* 0x000fe40006000000 */
[----:B------:R-:W-:Y:S02]  /*0730*/  FSETP.GEU.AND P5, PT, R24, R17, PT ;  /* 0x000000111800720b */ /* 0x000fe40003fae000 */
[----:B------:R-:W-:Y:S02]  /*0740*/  FSETP.NAN.AND P1, PT, R28, R28, PT ;  /* 0x0000001c1c00720b */ /* 0x000fe40003f28000 */
[----:B------:R-:W-:Y:S02]  /*0750*/  @!P6 SEL R17, R17, R24, !P5 ;  /* 0x000000181111e207 */ /* 0x000fe40006800000 */
[----:B------:R-:W-:-:S04]  /*0760*/  FSETP.GEU.AND P6, PT, R3, R18, PT ;  /* 0x000000120300720b */ /* 0x000fc80003fce000 */
[----:B------:R-:W-:Y:S02]  /*0770*/  @!P3 SEL R18, R18, R3, !P6 ;  /* 0x000000031212b207 */ /* 0x000fe40007000000 */
[----:B------:R-:W-:-:S04]  /*0780*/  FSETP.GEU.AND P3, PT, R15, R28, PT ;  /* 0x0000001c0f00720b */ /* 0x000fc80003f6e000 */
[----:B------:R-:W-:Y:S02]  /*0790*/  @!P1 SEL R28, R28, R15, !P3 ;  /* 0x0000000f1c1c9207 */ /* 0x000fe40005800000 */
[----:B---3--:R-:W-:-:S04]  /*07a0*/  SEL R3, R7, 0xff800000, P2 ;  /* 0xff80000007037807 */ /* 0x008fc80001000000 */
[-C--:B------:R-:W-:Y:S02]  /*07b0*/  FSETP.NAN.AND P1, PT, R3, R3.reuse, PT ;  /* 0x000000030300720b */ /* 0x080fe40003f28000 */
[----:B------:R-:W-:Y:S02]  /*07c0*/  SEL R22, R14, 0x3, P4 ;  /* 0x000000030e167807 */ /* 0x000fe40002000000 */
[----:B------:R-:W-:Y:S02]  /*07d0*/  FSETP.GEU.AND P4, PT, R28, R3, PT ;  /* 0x000000031c00720b */ /* 0x000fe40003f8e000 */
[----:B------:R-:W-:Y:S02]  /*07e0*/  SEL R23, R6, 0xff800000, P2 ;  /* 0xff80000006177807 */ /* 0x000fe40001000000 */
[----:B------:R-:W-:Y:S02]  /*07f0*/  CS2R R6, SRZ ;  /* 0x0000000000067805 */ /* 0x000fe4000001ff00 */
[----:B------:R-:W-:-:S02]  /*0800*/  SEL R24, R5, 0xff800000, P2 ;  /* 0xff80000005187807 */ /* 0x000fc40001000000 */
[----:B------:R-:W-:Y:S02]  /*0810*/  SEL R19, R4, 0xff800000, P2 ;  /* 0xff80000004137807 */ /* 0x000fe40001000000 */
[----:B------:R-:W-:Y:S02]  /*0820*/  CS2R R4, SRZ ;  /* 0x0000000000047805 */ /* 0x000fe4000001ff00 */
[----:B------:R-:W-:Y:S01]  /*0830*/  @!P1 SEL R3, R3, R28, !P4 ;  /* 0x0000001c03039207 */ /* 0x000fe20006000000 */
[----:B------:R-:W-:Y:S01]  /*0840*/  IMAD.WIDE R28, R29, 0x4, R20 ;  /* 0x000000041d1c7825 */ /* 0x000fe200078e0214 */
[----:B------:R-:W-:Y:S02]  /*0850*/  FSETP.NAN.AND P1, PT, R23, R23, PT ;  /* 0x000000171700720b */ /* 0x000fe40003f28000 */
[----:B------:R-:W-:Y:S02]  /*0860*/  SEL R25, R13, 0x3, P5 ;  /* 0x000000030d197807 */ /* 0x000fe40002800000 */
[----:B------:R-:W-:Y:S01]  /*0870*/  FSETP.NAN.AND P5, PT, R24, R24, PT ;  /* 0x000000181800720b */ /* 0x000fe20003fa8000 */
[----:B------:R1:W2:Y:S01]  /*0880*/  @P0 LDG.E.128 R4, desc[UR4][R28.64] ;  /* 0x000000041c040981 */ /* 0x0002a2000c1e1d00 */
[----:B------:R-:W-:-:S02]  /*0890*/  SEL R26, R26, 0x3, P6 ;  /* 0x000000031a1a7807 */ /* 0x000fc40003000000 */
[----:B------:R-:W-:-:S05]  /*08a0*/  FSETP.GEU.AND P6, PT, R18, R23, PT ;  /* 0x000000171200720b */ /* 0x000fca0003fce000 */
[----:B------:R-:W-:Y:S02]  /*08b0*/  @!P1 SEL R23, R23, R18, !P6 ;  /* 0x0000001217179207 */ /* 0x000fe40007000000 */
[----:B------:R-:W-:-:S04]  /*08c0*/  FSETP.GEU.AND P1, PT, R17, R24, PT ;  /* 0x000000181100720b */ /* 0x000fc80003f2e000 */
[----:B------:R-:W-:Y:S01]  /*08d0*/  @!P5 SEL R24, R24, R17, !P1 ;  /* 0x000000111818d207 */ /* 0x000fe20004800000 */
[----:B------:R-:W-:Y:S01]  /*08e0*/  VIADD R17, R2, 0x800 ;  /* 0x0000080002117836 */ /* 0x000fe20000000000 */
[----:B------:R-:W-:Y:S02]  /*08f0*/  SEL R27, R12, 0x3, P3 ;  /* 0x000000030c1b7807 */ /* 0x000fe40001800000 */
[----:B------:R-:W-:Y:S02]  /*0900*/  CS2R R12, SRZ ;  /* 0x00000000000c7805 */ /* 0x000fe4000001ff00 */
[----:B------:R-:W-:Y:S02]  /*0910*/  CS2R R14, SRZ ;  /* 0x00000000000e7805 */ /* 0x000fe4000001ff00 */
[-C--:B------:R-:W-:Y:S01]  /*0920*/  FSETP.NAN.AND P3, PT, R19, R19.reuse, PT ;  /* 0x000000131300720b */ /* 0x080fe20003f68000 */
[----:B-1----:R-:W-:Y:S01]  /*0930*/  IMAD.WIDE R28, R17, 0x4, R20 ;  /* 0x00000004111c7825 */ /* 0x002fe200078e0214 */
[----:B------:R-:W-:-:S04]  /*0940*/  FSETP.GEU.AND P5, PT, R16, R19, PT ;  /* 0x000000131000720b */ /* 0x000fc80003fae000 */
[----:B------:R1:W3:Y:S01]  /*0950*/  @P2 LDG.E.128 R12, desc[UR4][R28.64] ;  /* 0x000000041c0c2981 */ /* 0x0002e2000c1e1d00 */
[----:B----4-:R-:W-:-:S06]  /*0960*/  SEL R8, R8, 0xff800000, P2 ;  /* 0xff80000008087807 */ /* 0x010fcc0001000000 */
[----:B------:R-:W-:Y:S02]  /*0970*/  @!P3 SEL R19, R19, R16, !P5 ;  /* 0x000000101313b207 */ /* 0x000fe40006800000 */
[-C--:B------:R-:W-:Y:S01]  /*0980*/  FSETP.NAN.AND P3, PT, R8, R8.reuse, PT ;  /* 0x000000080800720b */ /* 0x080fe20003f68000 */
[----:B------:R-:W-:Y:S01]  /*0990*/  VIADD R17, R2, 0x840 ;  /* 0x0000084002117836 */ /* 0x000fe20000000000 */
[----:B------:R-:W-:Y:S02]  /*09a0*/  SEL R27, R27, 0x4, P4 ;  /* 0x000000041b1b7807 */ /* 0x000fe40002000000 */
[----:B------:R-:W-:Y:S01]  /*09b0*/  FSETP.GEU.AND P4, PT, R19, R8, PT ;  /* 0x000000081300720b */ /* 0x000fe20003f8e000 */
[----:B------:R-:W-:Y:S01]  /*09c0*/  IMAD.WIDE R20, R17, 0x4, R20 ;  /* 0x0000000411147825 */ /* 0x000fe200078e0214 */
[----:B------:R-:W-:-:S07]  /*09d0*/  CS2R R16, SRZ ;  /* 0x0000000000107805 */ /* 0x000fce000001ff00 */
[----:B------:R-:W-:Y:S02]  /*09e0*/  @!P3 SEL R8, R8, R19, !P4 ;  /* 0x000000130808b207 */ /* 0x000fe40006000000 */
[----:B------:R-:W-:-:S06]  /*09f0*/  CS2R R18, SRZ ;  /* 0x0000000000127805 */ /* 0x000fcc000001ff00 */
[----:B------:R4:W5:Y:S01]  /*0a00*/  @P2 LDG.E.128 R16, desc[UR4][R20.64] ;  /* 0x0000000414102981 */ /* 0x000962000c1e1d00 */
[----:B------:R-:W-:Y:S02]  /*0a10*/  SEL R9, R9, 0xff800000, P2 ;  /* 0xff80000009097807 */ /* 0x000fe40001000000 */
[----:B------:R-:W-:Y:S02]  /*0a20*/  SEL R10, R10, 0xff800000, P2 ;  /* 0xff8000000a0a7807 */ /* 0x000fe40001000000 */
[----:B------:R-:W-:Y:S02]  /*0a30*/  FSETP.NAN.AND P3, PT, R9, R9, PT ;  /* 0x000000090900720b */ /* 0x000fe40003f68000 */
[----:B------:R-:W-:Y:S02]  /*0a40*/  SEL R2, R25, 0x4, P1 ;  /* 0x0000000419027807 */ /* 0x000fe40000800000 */
[----:B------:R-:W-:Y:S02]  /*0a50*/  FSETP.NAN.AND P1, PT, R10, R10, PT ;  /* 0x0000000a0a00720b */ /* 0x000fe40003f28000 */
[----:B-1----:R-:W-:-:S02]  /*0a60*/  SEL R28, R11, 0xff800000, P2 ;  /* 0xff8000000b1c7807 */ /* 0x002fc40001000000 */
[----:B------:R-:W-:Y:S02]  /*0a70*/  SEL R22, R22, 0x4, P5 ;  /* 0x0000000416167807 */ /* 0x000fe40002800000 */
[----:B------:R-:W-:Y:S02]  /*0a80*/  SEL R26, R26, 0x4, P6 ;  /* 0x000000041a1a7807 */ /* 0x000fe40003000000 */
[----:B------:R-:W-:Y:S02]  /*0a90*/  FSETP.GEU.AND P5, PT, R24, R9, PT ;  /* 0x000000091800720b */ /* 0x000fe40003fae000 */
[----:B------:R-:W-:Y:S02]  /*0aa0*/  FSETP.NAN.AND P6, PT, R28, R28, PT ;  /* 0x0000001c1c00720b */ /* 0x000fe40003fc8000 */
[----:B------:R-:W-:Y:S02]  /*0ab0*/  @!P3 SEL R9, R9, R24, !P5 ;  /* 0x000000180909b207 */ /* 0x000fe40006800000 */
[----:B------:R-:W-:-:S04]  /*0ac0*/  FSETP.GEU.AND P3, PT, R23, R10, PT ;  /* 0x0000000a1700720b */ /* 0x000fc80003f6e000 */
[----:B------:R-:W-:Y:S02]  /*0ad0*/  @!P1 SEL R10, R10, R23, !P3 ;  /* 0x000000170a0a9207 */ /* 0x000fe40005800000 */
[----:B------:R-:W-:-:S04]  /*0ae0*/  FSETP.GEU.AND P1, PT, R3, R28, PT ;  /* 0x0000001c0300720b */ /* 0x000fc80003f2e000 */
[----:B------:R-:W-:Y:S02]  /*0af0*/  @!P6 SEL R28, R28, R3, !P1 ;  /* 0x000000031c1ce207 */ /* 0x000fe40004800000 */
[----:B------:R-:W-:Y:S02]  /*0b00*/  SEL R2, R2, 0x5, P5 ;  /* 0x0000000502027807 */ /* 0x000fe40002800000 */
[----:B------:R-:W-:Y:S02]  /*0b10*/  SEL R26, R26, 0x5, P3 ;  /* 0x000000051a1a7807 */ /* 0x000fe40001800000 */
[----:B------:R-:W-:Y:S02]  /*0b20*/  SEL R27, R27, 0x5, P1 ;  /* 0x000000051b1b7807 */ /* 0x000fe40000800000 */
[----:B--2---:R-:W-:Y:S02]  /*0b30*/  SEL R7, R7, 0xff800000, P0 ;  /* 0xff80000007077807 */ /* 0x004fe40000000000 */
[----:B------:R-:W-:-:S02]  /*0b40*/  SEL R11, R6, 0xff800000, P0 ;  /* 0xff800000060b7807 */ /* 0x000fc40000000000 */
[----:B------:R-:W-:Y:S02]  /*0b50*/  FSETP.NAN.AND P6, PT, R7, R7, PT ;  /* 0x000000070700720b */ /* 0x000fe40003fc8000 */
[----:B------:R-:W-:Y:S02]  /*0b60*/  SEL R6, R22, 0x5, P4 ;  /* 0x0000000516067807 */ /* 0x000fe40002000000 */
[----:B------:R-:W-:Y:S02]  /*0b70*/  FSETP.NAN.AND P4, PT, R11, R11, PT ;  /* 0x0000000b0b00720b */ /* 0x000fe40003f88000 */
[----:B------:R-:W-:Y:S02]  /*0b80*/  SEL R5, R5, 0xff800000, P0 ;  /* 0xff80000005057807 */ /* 0x000fe40000000000 */
[----:B------:R-:W-:Y:S02]  /*0b90*/  FSETP.GEU.AND P3, PT, R28, R7, PT ;  /* 0x000000071c00720b */ /* 0x000fe40003f6e000 */
[----:B------:R-:W-:-:S02]  /*0ba0*/  FSETP.NAN.AND P5, PT, R5, R5, PT ;  /* 0x000000050500720b */ /* 0x000fc40003fa8000 */
[----:B----4-:R-:W-:Y:S02]  /*0bb0*/  SEL R20, R4, 0xff800000, P0 ;  /* 0xff80000004147807 */ /* 0x010fe40000000000 */
[----:B------:R-:W-:Y:S02]  /*0bc0*/  FSETP.GEU.AND P0, PT, R10, R11, PT ;  /* 0x0000000b0a00720b */ /* 0x000fe40003f0e000 */
[----:B------:R-:W-:Y:S02]  /*0bd0*/  @!P6 SEL R7, R7, R28, !P3 ;  /* 0x0000001c0707e207 */ /* 0x000fe40005800000 */
[----:B------:R-:W-:Y:S02]  /*0be0*/  FSETP.NAN.AND P6, PT, R20, R20, PT ;  /* 0x000000141400720b */ /* 0x000fe40003fc8000 */
[----:B------:R-:W-:Y:S02]  /*0bf0*/  @!P4 SEL R11, R11, R10, !P0 ;  /* 0x0000000a0b0bc207 */ /* 0x000fe40004000000 */
[----:B------:R-:W-:-:S02]  /*0c00*/  FSETP.GEU.AND P4, PT, R9, R5, PT ;  /* 0x000000050900720b */ /* 0x000fc40003f8e000 */
[----:B---3--:R-:W-:Y:S02]  /*0c10*/  SEL R3, R12, 0xff800000, P2 ;  /* 0xff8000000c037807 */ /* 0x008fe40001000000 */
[----:B------:R-:W-:Y:S02]  /*0c20*/  @!P5 SEL R5, R5, R9, !P4 ;  /* 0x000000090505d207 */ /* 0x000fe40006000000 */
[----:B------:R-:W-:Y:S02]  /*0c30*/  FSETP.NAN.AND P1, PT, R3, R3, PT ;  /* 0x000000030300720b */ /* 0x000fe40003f28000 */
[----:B------:R-:W-:Y:S02]  /*0c40*/  FSETP.GEU.AND P5, PT, R8, R20, PT ;  /* 0x000000140800720b */ /* 0x000fe40003fae000 */
[----:B------:R-:W-:Y:S02]  /*0c50*/  SEL R4, R13, 0xff800000, P2 ;  /* 0xff8000000d047807 */ /* 0x000fe40001000000 */
[----:B------:R-:W-:-:S02]  /*0c60*/  @!P6 SEL R20, R20, R8, !P5 ;  /* 0x000000081414e207 */ /* 0x000fc40006800000 */
[----:B------:R-:W-:Y:S02]  /*0c70*/  FSETP.NAN.AND P6, PT, R4, R4, PT ;  /* 0x000000040400720b */ /* 0x000fe40003fc8000 */
[----:B------:R-:W-:Y:S02]  /*0c80*/  SEL R14, R14, 0xff800000, P2 ;  /* 0xff8000000e0e7807 */ /* 0x000fe40001000000 */
[----:B------:R-:W-:Y:S02]  /*0c90*/  SEL R8, R27, 0x6, P3 ;  /* 0x000000061b087807 */ /* 0x000fe40001800000 */
[----:B------:R-:W-:Y:S02]  /*0ca0*/  FSETP.GEU.AND P3, PT, R20, R3, PT ;  /* 0x000000031400720b */ /* 0x000fe40003f6e000 */
[----:B------:R-:W-:Y:S02]  /*0cb0*/  SEL R26, R26, 0x6, P0 ;  /* 0x000000061a1a7807 */ /* 0x000fe40000000000 */
[----:B------:R-:W-:-:S02]  /*0cc0*/  FSETP.NAN.AND P0, PT, R14, R14, PT ;  /* 0x0000000e0e00720b */ /* 0x000fc40003f08000 */
[----:B------:R-:W-:Y:S02]  /*0cd0*/  SEL R10, R15, 0xff800000, P2 ;  /* 0xff8000000f0a7807 */ /* 0x000fe40001000000 */
[----:B------:R-:W-:Y:S02]  /*0ce0*/  @!P1 SEL R3, R3, R20, !P3 ;  /* 0x0000001403039207 */ /* 0x000fe40005800000 */
[----:B------:R-:W-:Y:S02]  /*0cf0*/  SEL R9, R6, 0x6, P5 ;  /* 0x0000000606097807 */ /* 0x000fe40002800000 */
[----:B------:R-:W-:Y:S02]  /*0d00*/  FSETP.GEU.AND P1, PT, R5, R4, PT ;  /* 0x000000040500720b */ /* 0x000fe40003f2e000 */
[----:B------:R-:W-:Y:S02]  /*0d10*/  FSETP.NAN.AND P5, PT, R10, R10, PT ;  /* 0x0000000a0a00720b */ /* 0x000fe40003fa8000 */
[----:B------:R-:W-:-:S02]  /*0d20*/  @!P6 SEL R4, R4, R5, !P1 ;  /* 0x000000050404e207 */ /* 0x000fc40004800000 */
[----:B------:R-:W-:Y:S02]  /*0d30*/  FSETP.GEU.AND P6, PT, R11, R14, PT ;  /* 0x0000000e0b00720b */ /* 0x000fe40003fce000 */
[----:B-----5:R-:W-:Y:S02]  /*0d40*/  SEL R19, R19, 0xff800000, P2 ;  /* 0xff80000013137807 */ /* 0x020fe40001000000 */
[----:B------:R-:W-:Y:S02]  /*0d50*/  @!P0 SEL R14, R14, R11, !P6 ;  /* 0x0000000b0e0e8207 */ /* 0x000fe40007000000 */
[----:B------:R-:W-:-:S04]  /*0d60*/  FSETP.GEU.AND P0, PT, R7, R10, PT ;  /* 0x0000000a0700720b */ /* 0x000fc80003f0e000 */
[----:B------:R-:W-:Y:S02]  /*0d70*/  @!P5 SEL R10, R10, R7, !P0 ;  /* 0x000000070a0ad207 */ /* 0x000fe40004000000 */
[----:B------:R-:W-:Y:S01]  /*0d80*/  FSETP.NAN.AND P5, PT, R19, R19, PT ;  /* 0x000000131300720b */ /* 0x000fe20003fa8000 */
[----:B------:R-:W1:Y:S01]  /*0d90*/  LDC.64 R6, c[0x0][0x218] ;  /* 0x00008600ff067b82 */ /* 0x000e620000000a00 */
[----:B------:R-:W-:Y:S02]  /*0da0*/  SEL R2, R2, 0x6, P4 ;  /* 0x0000000602027807 */ /* 0x000fe40002000000 */
[----:B------:R-:W-:Y:S02]  /*0db0*/  SEL R16, R16, 0xff800000, P2 ;  /* 0xff80000010107807 */ /* 0x000fe40001000000 */
[----:B------:R-:W-:Y:S02]  /*0dc0*/  SEL R17, R17, 0xff800000, P2 ;  /* 0xff80000011117807 */ /* 0x000fe40001000000 */
[----:B------:R-:W-:-:S02]  /*0dd0*/  SEL R18, R18, 0xff800000, P2 ;  /* 0xff80000012127807 */ /* 0x000fc40001000000 */
[----:B------:R-:W-:Y:S02]  /*0de0*/  FSETP.GEU.AND P2, PT, R10, R19, PT ;  /* 0x000000130a00720b */ /* 0x000fe40003f4e000 */
[----:B------:R-:W-:Y:S02]  /*0df0*/  SEL R9, R9, 0x7, P3 ;  /* 0x0000000709097807 */ /* 0x000fe40001800000 */
[----:B------:R-:W-:Y:S02]  /*0e00*/  SEL R2, R2, 0x7, P1 ;  /* 0x0000000702027807 */ /* 0x000fe40000800000 */
[----:B------:R-:W-:Y:S02]  /*0e10*/  FSETP.NAN.AND P4, PT, R18, R18, PT ;  /* 0x000000121200720b */ /* 0x000fe40003f88000 */
[----:B------:R-:W-:Y:S02]  /*0e20*/  FSETP.NAN.AND P3, PT, R17, R17, PT ;  /* 0x000000111100720b */ /* 0x000fe40003f68000 */
[----:B------:R-:W-:-:S02]  /*0e30*/  FSETP.NAN.AND P1, PT, R16, R16, PT ;  /* 0x000000101000720b */ /* 0x000fc40003f28000 */
[----:B------:R-:W-:Y:S02]  /*0e40*/  @!P5 SEL R19, R19, R10, !P2 ;  /* 0x0000000a1313d207 */ /* 0x000fe40005000000 */
[----:B------:R-:W-:Y:S02]  /*0e50*/  SEL R26, R26, 0x7, P6 ;  /* 0x000000071a1a7807 */ /* 0x000fe40003000000 */
[----:B------:R-:W-:Y:S02]  /*0e60*/  SEL R8, R8, 0x7, P0 ;  /* 0x0000000708087807 */ /* 0x000fe40000000000 */
[----:B------:R-:W-:Y:S02]  /*0e70*/  FSETP.GEU.AND P6, PT, R14, R18, PT ;  /* 0x000000120e00720b */ /* 0x000fe40003fce000 */
[----:B------:R-:W-:Y:S02]  /*0e80*/  FSETP.GEU.AND P5, PT, R4, R17, PT ;  /* 0x000000110400720b */ /* 0x000fe40003fae000 */
[----:B------:R-:W-:-:S02]  /*0e90*/  FSETP.GEU.AND P0, PT, R3, R16, PT ;  /* 0x000000100300720b */ /* 0x000fc40003f0e000 */
[----:B------:R-:W-:Y:S02]  /*0ea0*/  SEL R5, R8, 0x8, P2 ;  /* 0x0000000808057807 */ /* 0x000fe40001000000 */
[----:B------:R-:W-:Y:S02]  /*0eb0*/  SEL R26, R26, 0x8, P6 ;  /* 0x000000081a1a7807 */ /* 0x000fe40003000000 */
[----:B------:R-:W-:Y:S02]  /*0ec0*/  SEL R2, R2, 0x8, P5 ;  /* 0x0000000802027807 */ /* 0x000fe40002800000 */
[----:B------:R-:W-:Y:S02]  /*0ed0*/  SEL R9, R9, 0x8, P0 ;  /* 0x0000000809097807 */ /* 0x000fe40000000000 */
[----:B------:R-:W-:Y:S02]  /*0ee0*/  IADD3 R8, P2, R0, UR6, RZ ;  /* 0x0000000600087c10 */ /* 0x000fe4000ff5e0ff */
[----:B------:R-:W-:-:S02]  /*0ef0*/  PRMT R5, R26, 0x3340, R5 ;  /* 0x000033401a057816 */ /* 0x000fc40000000005 */
[----:B------:R-:W-:Y:S01]  /*0f00*/  PRMT R2, R9, 0x3340, R2 ;  /* 0x0000334009027816 */ /* 0x000fe20000000002 */
[----:B-1----:R-:W-:Y:S01]  /*0f10*/  IMAD.WIDE R6, R0, 0x4, R6 ;  /* 0x0000000400067825 */ /* 0x002fe200078e0206 */
[----:B------:R-:W-:Y:S02]  /*0f20*/  @!P4 SEL R18, R18, R14, !P6 ;  /* 0x0000000e1212c207 */ /* 0x000fe40007000000 */
[----:B------:R-:W-:Y:S02]  /*0f30*/  @!P3 SEL R17, R17, R4, !P5 ;  /* 0x000000041111b207 */ /* 0x000fe40006800000 */
[----:B------:R-:W-:Y:S02]  /*0f40*/  @!P1 SEL R16, R16, R3, !P0 ;  /* 0x0000000310109207 */ /* 0x000fe40004000000 */
[----:B------:R-:W-:Y:S02]  /*0f50*/  LEA.HI.X.SX32 R9, R0, UR7, 0x1, P2 ;  /* 0x0000000700097c11 */ /* 0x000fe400090f0eff */
[----:B------:R-:W-:Y:S01]  /*0f60*/  PRMT R5, R2, 0x5410, R5 ;  /* 0x0000541002057816 */ /* 0x000fe20000000005 */
[----:B------:R-:W-:Y:S04]  /*0f70*/  STG.E.128 desc[UR4][R6.64], R16 ;  /* 0x0000001006007986 */ /* 0x000fe8000c101d04 */
[----:B------:R-:W-:Y:S01]  /*0f80*/  STG.E desc[UR4][R8.64], R5 ;  /* 0x0000000508007986 */ /* 0x000fe2000c101904 */
[----:B------:R-:W-:Y:S05]  /*0f90*/  EXIT ;  /* 0x000000000000794d */ /* 0x000fea0003800000 */
.L_x_0:
[----:B------:R-:W-:-:S00]  /*0fa0*/  BRA `(.L_x_0) ;  /* 0xfffffffc00fc7947 */ /* 0x000fc0000383ffff */
[----:B------:R-:W-:-:S00]  /*0fb0*/  NOP ;  /* 0x0000000000007918 */ /* 0x000fc00000000000 */
        /* <DEDUP_REMOVED lines=12> */
.L_x_1:


//--------------------- .nv.constant0.triton_poi_fused_max_pool2d_with_indices_5 --------------------------
	.section	.nv.constant0.triton_poi_fused_max_pool2d_with_indices_5,"a",@progbits
	.sectionflags	@""
	.align	4
.nv.constant0.triton_poi_fused_max_pool2d_with_indices_5:
	.zero		556
